	.headerflags	@"EF_CUDA_TEXMODE_UNIFIED EF_CUDA_64BIT_ADDRESS EF_CUDA_ACCELERATORS EF_CUDA_SM90 EF_CUDA_VIRTUAL_SM(EF_CUDA_SM90)"
	.elftype	@"ET_EXEC"


//--------------------- .nv.info                  --------------------------
	.section	.nv.info,"",@"SHT_CUDA_INFO"
	.align	4


	//----- nvinfo : EIATTR_REGCOUNT
	.align		4
        /*0000*/ 	.byte	0x04, 0x2f
        /*0002*/ 	.short	(.L_1 - .L_0)
	.align		4
.L_0:
        /*0004*/ 	.word	index@(triton_poi_fused_convolution_16)
        /*0008*/ 	.word	0x00000020


	//----- nvinfo : EIATTR_MIN_STACK_SIZE
	.align		4
.L_1:
        /*000c*/ 	.byte	0x04, 0x12
        /*000e*/ 	.short	(.L_3 - .L_2)
	.align		4
.L_2:
        /*0010*/ 	.word	index@(triton_poi_fused_convolution_16)
        /*0014*/ 	.word	0x00000000


	//----- nvinfo : EIATTR_FRAME_SIZE
	.align		4
.L_3:
        /*0018*/ 	.byte	0x04, 0x11
        /*001a*/ 	.short	(.L_5 - .L_4)
	.align		4
.L_4:
        /*001c*/ 	.word	index@(triton_poi_fused_convolution_16)
        /*0020*/ 	.word	0x00000000


	//----- nvinfo : EIATTR_MIN_STACK_SIZE
	.align		4
.L_5:
        /*0024*/ 	.byte	0x04, 0x12
        /*0026*/ 	.short	(.L_7 - .L_6)
	.align		4
.L_6:
        /*0028*/ 	.word	index@(triton_poi_fused_convolution_16)
        /*002c*/ 	.word	0x00000000
.L_7:


//--------------------- .nv.info.triton_poi_fused_convolution_16 --------------------------
	.section	.nv.info.triton_poi_fused_convolution_16,"",@"SHT_CUDA_INFO"
	.sectionflags	@""
	.align	4


	//----- nvinfo : EIATTR_CUDA_API_VERSION
	.align		4
        /*0000*/ 	.byte	0x04, 0x37
        /*0002*/ 	.short	(.L_9 - .L_8)
.L_8:
        /*0004*/ 	.word	0x0000007c


	//----- nvinfo : EIATTR_KPARAM_INFO
	.align		4
.L_9:
        /*0008*/ 	.byte	0x04, 0x17
        /*000a*/ 	.short	(.L_11 - .L_10)
.L_10:
        /*000c*/ 	.word	0x00000000
        /*0010*/ 	.short	0x0004
        /*0012*/ 	.short	0x001c
        /*0014*/ 	.byte	0x00, 0xf0, 0x11, 0x00


	//----- nvinfo : EIATTR_KPARAM_INFO
	.align		4
.L_11:
        /*0018*/ 	.byte	0x04, 0x17
        /*001a*/ 	.short	(.L_13 - .L_12)
.L_12:
        /*001c*/ 	.word	0x00000000
        /*0020*/ 	.short	0x0003
        /*0022*/ 	.short	0x0018
        /*0024*/ 	.byte	0x00, 0xf0, 0x11, 0x00


	//----- nvinfo : EIATTR_KPARAM_INFO
	.align		4
.L_13:
        /*0028*/ 	.byte	0x04, 0x17
        /*002a*/ 	.short	(.L_15 - .L_14)
.L_14:
        /*002c*/ 	.word	0x00000000
        /*0030*/ 	.short	0x0002
        /*0032*/ 	.short	0x0010
        /*0034*/ 	.byte	0x00, 0xf4, 0x21, 0x00


	//----- nvinfo : EIATTR_KPARAM_INFO
	.align		4
.L_15:
        /*0038*/ 	.byte	0x04, 0x17
        /*003a*/ 	.short	(.L_17 - .L_16)
.L_16:
        /*003c*/ 	.word	0x00000000
        /*0040*/ 	.short	0x0001
        /*0042*/ 	.short	0x0008
        /*0044*/ 	.byte	0x00, 0xf4, 0x21, 0x00


	//----- nvinfo : EIATTR_KPARAM_INFO
	.align		4
.L_17:
        /*0048*/ 	.byte	0x04, 0x17
        /*004a*/ 	.short	(.L_19 - .L_18)
.L_18:
        /*004c*/ 	.word	0x00000000
        /*0050*/ 	.short	0x0000
        /*0052*/ 	.short	0x0000
        /*0054*/ 	.byte	0x00, 0xf4, 0x21, 0x00


	//----- nvinfo : EIATTR_SPARSE_MMA_MASK
	.align		4
.L_19:
        /*0058*/ 	.byte	0x03, 0x50
        /*005a*/ 	.short	0x0000


	//----- nvinfo : EIATTR_MAXREG_COUNT
	.align		4
        /*005c*/ 	.byte	0x03, 0x1b
        /*005e*/ 	.short	0x00ff


	//----- nvinfo : EIATTR_EXIT_INSTR_OFFSETS
	.align		4
        /*0060*/ 	.byte	0x04, 0x1c
        /*0062*/ 	.short	(.L_21 - .L_20)


	//   ....[0]....
.L_20:
        /*0064*/ 	.word	0x00000840


	//   ....[1]....
        /*0068*/ 	.word	0x00000860


	//----- nvinfo : EIATTR_REQNTID
	.align		4
.L_21:
        /*006c*/ 	.byte	0x04, 0x10
        /*006e*/ 	.short	(.L_23 - .L_22)
.L_22:
        /*0070*/ 	.word	0x00000100
        /*0074*/ 	.word	0x00000001
        /*0078*/ 	.word	0x00000001


	//----- nvinfo : EIATTR_CBANK_PARAM_SIZE
	.align		4
.L_23:
        /*007c*/ 	.byte	0x03, 0x19
        /*007e*/ 	.short	0x0020


	//----- nvinfo : EIATTR_PARAM_CBANK
	.align		4
        /*0080*/ 	.byte	0x04, 0x0a
        /*0082*/ 	.short	(.L_25 - .L_24)
	.align		4
.L_24:
        /*0084*/ 	.word	index@(.nv.constant0.triton_poi_fused_convolution_16)
        /*0088*/ 	.short	0x0210
        /*008a*/ 	.short	0x0020


	//----- nvinfo : EIATTR_SW_WAR
	.align		4
.L_25:
        /*008c*/ 	.byte	0x04, 0x36
        /*008e*/ 	.short	(.L_27 - .L_26)
.L_26:
        /*0090*/ 	.word	0x00000008
.L_27:


//--------------------- .nv.callgraph             --------------------------
	.section	.nv.callgraph,"",@"SHT_CUDA_CALLGRAPH"
	.align	4
	.sectionentsize	8
	.align		4
        /*0000*/ 	.word	0x00000000
	.align		4
        /*0004*/ 	.word	0xffffffff
	.align		4
        /*0008*/ 	.word	0x00000000
	.align		4
        /*000c*/ 	.word	0xfffffffe
	.align		4
        /*0010*/ 	.word	0x00000000
	.align		4
        /*0014*/ 	.word	0xfffffffd
	.align		4
        /*0018*/ 	.word	0x00000000
	.align		4
        /*001c*/ 	.word	0xfffffffc


//--------------------- .text.triton_poi_fused_convolution_16 --------------------------
	.section	.text.triton_poi_fused_convolution_16,"ax",@progbits
	.sectionflags	@"SHF_BARRIERS=1"
	.align	128
        .global         triton_poi_fused_convolution_16
        .type           triton_poi_fused_convolution_16,@function
        .size           triton_poi_fused_convolution_16,(.L_x_1 - triton_poi_fused_convolution_16)
        .other          triton_poi_fused_convolution_16,@"STO_CUDA_ENTRY STV_DEFAULT"
triton_poi_fused_convolution_16:
.text.triton_poi_fused_convolution_16:
[----:B------:R-:W0:Y:S01]  /*0000*/  LDC R1, c[0x0][0x28] ;  /* 0x00000a00ff017b82 */ /* 0x000e220000000800 */
[----:B------:R-:W1:Y:S07]  /*0010*/  S2R R20, SR_TID.X ;  /* 0x0000000000147919 */ /* 0x000e6e0000002100 */
[----:B------:R-:W2:Y:S01]  /*0020*/  S2UR UR5, SR_CgaCtaId ;  /* 0x00000000000579c3 */ /* 0x000ea20000008800 */
[----:B------:R-:W-:Y:S01]  /*0030*/  UMOV UR4, 0x400 ;  /* 0x0000040000047882 */ /* 0x000fe20000000000 */
[----:B------:R-:W-:Y:S01]  /*0040*/  CS2R R6, SRZ ;  /* 0x0000000000067805 */ /* 0x000fe2000001ff00 */
[----:B------:R-:W3:Y:S01]  /*0050*/  S2R R3, SR_CTAID.X ;  /* 0x0000000000037919 */ /* 0x000ee20000002500 */
[----:B------:R-:W-:Y:S01]  /*0060*/  ULDC.64 UR6, c[0x0][0x208] ;  /* 0x0000820000067ab9 */ /* 0x000fe20000000a00 */
[----:B------:R-:W-:Y:S01]  /*0070*/  CS2R R10, SRZ ;  /* 0x00000000000a7805 */ /* 0x000fe2000001ff00 */
[----:B------:R-:W4:Y:S02]  /*0080*/  S2R R2, SR_CTAID.Y ;  /* 0x0000000000027919 */ /* 0x000f240000002600 */
[----:B------:R-:W5:Y:S01]  /*0090*/  LDC.64 R22, c[0x0][0x210] ;  /* 0x00008400ff167b82 */ /* 0x000f620000000a00 */
[----:B--2---:R-:W-:Y:S01]  /*00a0*/  UPRMT UR4, UR5, 0x654, UR4 ;  /* 0x0000065405047896 */ /* 0x004fe20008000004 */
[----:B-1----:R-:W-:Y:S01]  /*00b0*/  SHF.R.U32.HI R13, RZ, 0x2, R20 ;  /* 0x00000002ff0d7819 */ /* 0x002fe20000011614 */
[----:B------:R-:W-:-:S02]  /*00c0*/  IMAD.SHL.U32 R0, R20, 0x4, RZ ;  /* 0x0000000414007824 */ /* 0x000fc400078e00ff */
[----:B------:R-:W-:Y:S01]  /*00d0*/  IMAD.SHL.U32 R9, R20, 0x400, RZ ;  /* 0x0000040014097824 */ /* 0x000fe200078e00ff */
[----:B------:R-:W-:Y:S01]  /*00e0*/  SGXT.U32 R13, R13, 0x6 ;  /* 0x000000060d0d781a */ /* 0x000fe20000000000 */
[----:B---3--:R-:W-:-:S03]  /*00f0*/  IMAD.SHL.U32 R3, R3, 0x10, RZ ;  /* 0x0000001003037824 */ /* 0x008fc600078e00ff */
[----:B----4-:R-:W-:Y:S02]  /*0100*/  PRMT R27, R13, 0x6540, R2 ;  /* 0x000065400d1b7816 */ /* 0x010fe40000000002 */
[----:B------:R-:W-:Y:S02]  /*0110*/  LOP3.LUT R4, R3, 0xc, R0, 0xf8, !PT ;  /* 0x0000000c03047812 */ /* 0x000fe400078ef800 */
[----:B------:R-:W-:Y:S02]  /*0120*/  LOP3.LUT R12, R9, 0xc00, RZ, 0xc0, !PT ;  /* 0x00000c00090c7812 */ /* 0x000fe400078ec0ff */
[----:B------:R-:W-:Y:S02]  /*0130*/  CS2R R8, SRZ ;  /* 0x0000000000087805 */ /* 0x000fe4000001ff00 */
[----:B------:R-:W-:Y:S01]  /*0140*/  ISETP.GE.AND P0, PT, R4, 0x40, PT ;  /* 0x000000400400780c */ /* 0x000fe20003f06270 */
[----:B------:R-:W-:Y:S01]  /*0150*/  IMAD R27, R27, 0x40, R4 ;  /* 0x000000401b1b7824 */ /* 0x000fe200078e0204 */
[----:B------:R-:W-:-:S02]  /*0160*/  LOP3.LUT R28, R12, R13, RZ, 0xfc, !PT ;  /* 0x0000000d0c1c7212 */ /* 0x000fc400078efcff */
[----:B------:R-:W-:Y:S02]  /*0170*/  CS2R R4, SRZ ;  /* 0x0000000000047805 */ /* 0x000fe4000001ff00 */
[C---:B------:R-:W-:Y:S01]  /*0180*/  LEA.HI R21, R12.reuse, UR4, RZ, 0x1c ;  /* 0x000000040c157c11 */ /* 0x040fe2000f8fe0ff */
[C---:B------:R-:W-:Y:S01]  /*0190*/  VIADD R19, R27.reuse, 0x1000 ;  /* 0x000010001b137836 */ /* 0x040fe20000000000 */
[C---:B------:R-:W-:Y:S01]  /*01a0*/  LOP3.LUT R13, R12.reuse, 0x100, RZ, 0xfc, !PT ;  /* 0x000001000c0d7812 */ /* 0x040fe200078efcff */
[--C-:B-----5:R-:W-:Y:S01]  /*01b0*/  IMAD.WIDE R16, R27, 0x4, R22.reuse ;  /* 0x000000041b107825 */ /* 0x120fe200078e0216 */
[C---:B------:R-:W-:Y:S02]  /*01c0*/  LOP3.LUT R14, R12.reuse, 0x200, RZ, 0xfc, !PT ;  /* 0x000002000c0e7812 */ /* 0x040fe400078efcff */
[----:B------:R-:W-:Y:S01]  /*01d0*/  LOP3.LUT R12, R12, 0x300, RZ, 0xfc, !PT ;  /* 0x000003000c0c7812 */ /* 0x000fe200078efcff */
[----:B------:R-:W-:Y:S01]  /*01e0*/  IMAD.WIDE R18, R19, 0x4, R22 ;  /* 0x0000000413127825 */ /* 0x000fe200078e0216 */
[----:B------:R-:W-:Y:S01]  /*01f0*/  LEA.HI R13, R13, UR4, RZ, 0x1c ;  /* 0x000000040d0d7c11 */ /* 0x000fe2000f8fe0ff */
[----:B------:R1:W2:Y:S01]  /*0200*/  @!P0 LDG.E.EL.128 R4, desc[UR6][R16.64] ;  /* 0x0000000610048981 */ /* 0x0002a2000c2e1d00 */
[----:B------:R-:W-:Y:S01]  /*0210*/  LEA.HI R25, R14, UR4, RZ, 0x1c ;  /* 0x000000040e197c11 */ /* 0x000fe2000f8fe0ff */
[----:B------:R-:W-:Y:S01]  /*0220*/  VIADD R29, R27, 0x2000 ;  /* 0x000020001b1d7836 */ /* 0x000fe20000000000 */
[----:B------:R-:W-:Y:S01]  /*0230*/  LEA.HI R15, R12, UR4, RZ, 0x1c ;  /* 0x000000040c0f7c11 */ /* 0x000fe2000f8fe0ff */
[C---:B------:R-:W-:Y:S01]  /*0240*/  IMAD R21, R28.reuse, 0x4, R21 ;  /* 0x000000041c157824 */ /* 0x040fe200078e0215 */
[----:B------:R3:W4:Y:S01]  /*0250*/  @!P0 LDG.E.EL.128 R8, desc[UR6][R18.64] ;  /* 0x0000000612088981 */ /* 0x000722000c2e1d00 */
[----:B------:R-:W-:-:S02]  /*0260*/  IMAD R24, R28, 0x4, R13 ;  /* 0x000000041c187824 */ /* 0x000fc400078e020d */
[C---:B------:R-:W-:Y:S01]  /*0270*/  IMAD R25, R28.reuse, 0x4, R25 ;  /* 0x000000041c197824 */ /* 0x040fe200078e0219 */
[----:B------:R-:W-:Y:S01]  /*0280*/  CS2R R12, SRZ ;  /* 0x00000000000c7805 */ /* 0x000fe2000001ff00 */
[----:B------:R-:W-:Y:S01]  /*0290*/  IMAD R28, R28, 0x4, R15 ;  /* 0x000000041c1c7824 */ /* 0x000fe200078e020f */
[----:B------:R-:W-:Y:S01]  /*02a0*/  CS2R R14, SRZ ;  /* 0x00000000000e7805 */ /* 0x000fe2000001ff00 */
[----:B-1----:R-:W-:Y:S02]  /*02b0*/  VIADD R17, R27, 0x3000 ;  /* 0x000030001b117836 */ /* 0x002fe40000000000 */
[----:B------:R-:W-:Y:S01]  /*02c0*/  IMAD.WIDE R26, R29, 0x4, R22 ;  /* 0x000000041d1a7825 */ /* 0x000fe200078e0216 */
[----:B---3--:R-:W-:-:S03]  /*02d0*/  CS2R R18, SRZ ;  /* 0x0000000000127805 */ /* 0x008fc6000001ff00 */
[----:B------:R-:W-:Y:S01]  /*02e0*/  IMAD.WIDE R22, R17, 0x4, R22 ;  /* 0x0000000411167825 */ /* 0x000fe200078e0216 */
[----:B------:R-:W-:Y:S01]  /*02f0*/  CS2R R16, SRZ ;  /* 0x0000000000107805 */ /* 0x000fe2000001ff00 */
[----:B------:R1:W3:Y:S05]  /*0300*/  @!P0 LDG.E.EL.128 R12, desc[UR6][R26.64] ;  /* 0x000000061a0c8981 */ /* 0x0002ea000c2e1d00 */
[----:B------:R5:W3:Y:S01]  /*0310*/  @!P0 LDG.E.EL.128 R16, desc[UR6][R22.64] ;  /* 0x0000000616108981 */ /* 0x000ae2000c2e1d00 */
[----:B------:R-:W5:Y:S01]  /*0320*/  S2R R29, SR_TID.X ;  /* 0x00000000001d7919 */ /* 0x000f620000002100 */
[----:B------:R-:W-:Y:S01]  /*0330*/  SHF.R.U32.HI R20, RZ, 0x6, R20 ;  /* 0x00000006ff147819 */ /* 0x000fe20000011614 */
[----:B-1----:R-:W1:Y:S01]  /*0340*/  LDC.64 R26, c[0x0][0x220] ;  /* 0x00008800ff1a7b82 */ /* 0x002e620000000a00 */
[----:B0----5:R-:W-:-:S04]  /*0350*/  SHF.R.U32.HI R29, RZ, 0x2, R29 ;  /* 0x00000002ff1d7819 */ /* 0x021fc8000001161d */
[----:B------:R-:W-:-:S05]  /*0360*/  LOP3.LUT R22, R29, 0x30, RZ, 0xc0, !PT ;  /* 0x000000301d167812 */ /* 0x000fca00078ec0ff */
[----:B------:R-:W-:Y:S01]  /*0370*/  VIADD R23, R22, UR4 ;  /* 0x0000000416177c36 */ /* 0x000fe20008000000 */
[----:B--2---:R-:W-:Y:S04]  /*0380*/  STS [R21], R4 ;  /* 0x0000000415007388 */ /* 0x004fe80000000800 */
[----:B------:R0:W-:Y:S04]  /*0390*/  STS [R24+0x400], R5 ;  /* 0x0004000518007388 */ /* 0x0001e80000000800 */
[----:B------:R2:W-:Y:S04]  /*03a0*/  STS [R25+0x800], R6 ;  /* 0x0008000619007388 */ /* 0x0005e80000000800 */
[----:B------:R5:W-:Y:S01]  /*03b0*/  STS [R28+0xc00], R7 ;  /* 0x000c00071c007388 */ /* 0x000be20000000800 */
[----:B0-----:R-:W0:Y:S03]  /*03c0*/  LDC.64 R4, c[0x0][0x218] ;  /* 0x00008600ff047b82 */ /* 0x001e260000000a00 */
[----:B----4-:R-:W-:Y:S04]  /*03d0*/  STS [R21+0x100], R8 ;  /* 0x0001000815007388 */ /* 0x010fe80000000800 */
[----:B------:R4:W-:Y:S04]  /*03e0*/  STS [R24+0x500], R9 ;  /* 0x0005000918007388 */ /* 0x0009e80000000800 */
[----:B------:R-:W-:Y:S04]  /*03f0*/  STS [R25+0x900], R10 ;  /* 0x0009000a19007388 */ /* 0x000fe80000000800 */
[----:B------:R-:W-:Y:S04]  /*0400*/  STS [R28+0xd00], R11 ;  /* 0x000d000b1c007388 */ /* 0x000fe80000000800 */
[----:B---3--:R-:W-:Y:S04]  /*0410*/  STS [R21+0x200], R12 ;  /* 0x0002000c15007388 */ /* 0x008fe80000000800 */
[----:B------:R-:W-:Y:S04]  /*0420*/  STS [R24+0x600], R13 ;  /* 0x0006000d18007388 */ /* 0x000fe80000000800 */
[----:B------:R3:W-:Y:S04]  /*0430*/  STS [R25+0xa00], R14 ;  /* 0x000a000e19007388 */ /* 0x0007e80000000800 */
[----:B------:R-:W-:Y:S04]  /*0440*/  STS [R28+0xe00], R15 ;  /* 0x000e000f1c007388 */ /* 0x000fe80000000800 */
[----:B------:R-:W-:Y:S04]  /*0450*/  STS [R21+0x300], R16 ;  /* 0x0003001015007388 */ /* 0x000fe80000000800 */
[----:B------:R0:W-:Y:S04]  /*0460*/  STS [R24+0x700], R17 ;  /* 0x0007001118007388 */ /* 0x0001e80000000800 */
[----:B------:R-:W-:Y:S04]  /*0470*/  STS [R25+0xb00], R18 ;  /* 0x000b001219007388 */ /* 0x000fe80000000800 */
[----:B------:R0:W-:Y:S01]  /*0480*/  STS [R28+0xf00], R19 ;  /* 0x000f00131c007388 */ /* 0x0001e20000000800 */
[----:B--2---:R-:W-:-:S02]  /*0490*/  LOP3.LUT R6, R0, 0x3fc, RZ, 0xc0, !PT ;  /* 0x000003fc00067812 */ /* 0x004fc400078ec0ff */
[----:B-----5:R-:W-:Y:S02]  /*04a0*/  LOP3.LUT R7, R0, 0xfc, RZ, 0xc0, !PT ;  /* 0x000000fc00077812 */ /* 0x020fe400078ec0ff */
[C---:B----4-:R-:W-:Y:S02]  /*04b0*/  LOP3.LUT R9, R6.reuse, 0x400, RZ, 0xfc, !PT ;  /* 0x0000040006097812 */ /* 0x050fe400078efcff */
[--C-:B------:R-:W-:Y:S02]  /*04c0*/  PRMT R0, R7, 0x6540, R2.reuse ;  /* 0x0000654007007816 */ /* 0x100fe40000000002 */
[----:B------:R-:W-:Y:S02]  /*04d0*/  SHF.R.U32.HI R7, RZ, 0x4, R9 ;  /* 0x00000004ff077819 */ /* 0x000fe40000011609 */
[----:B---3--:R-:W-:Y:S02]  /*04e0*/  SHF.R.S32.HI R14, RZ, 0x17, R2 ;  /* 0x00000017ff0e7819 */ /* 0x008fe40000011402 */
[----:B------:R-:W-:-:S02]  /*04f0*/  LOP3.LUT R12, R6, 0x800, RZ, 0xfc, !PT ;  /* 0x00000800060c7812 */ /* 0x000fc400078efcff */
[C---:B------:R-:W-:Y:S02]  /*0500*/  LOP3.LUT R13, R6.reuse, 0xc00, RZ, 0xfc, !PT ;  /* 0x00000c00060d7812 */ /* 0x040fe400078efcff */
[----:B------:R-:W-:Y:S01]  /*0510*/  LOP3.LUT R2, R7, 0x70, RZ, 0xc0, !PT ;  /* 0x0000007007027812 */ /* 0x000fe200078ec0ff */
[----:B------:R-:W-:Y:S01]  /*0520*/  IMAD R8, R6, 0x4, R23 ;  /* 0x0000000406087824 */ /* 0x000fe200078e0217 */
[----:B------:R-:W-:Y:S01]  /*0530*/  BAR.SYNC.DEFER_BLOCKING 0x0 ;  /* 0x0000000000007b1d */ /* 0x000fe20000010000 */
[----:B------:R-:W-:Y:S02]  /*0540*/  SGXT R7, R14, 0x1 ;  /* 0x000000010e07781a */ /* 0x000fe40000000200 */
[----:B------:R-:W-:Y:S02]  /*0550*/  SHF.R.U32.HI R12, RZ, 0x4, R12 ;  /* 0x00000004ff0c7819 */ /* 0x000fe4000001160c */
[----:B------:R-:W-:Y:S01]  /*0560*/  SHF.R.U32.HI R14, RZ, 0x4, R13 ;  /* 0x00000004ff0e7819 */ /* 0x000fe2000001160d */
[----:B------:R-:W-:Y:S01]  /*0570*/  VIADD R13, R2, UR4 ;  /* 0x00000004020d7c36 */ /* 0x000fe20008000000 */
[----:B------:R-:W-:-:S02]  /*0580*/  LOP3.LUT R12, R12, 0xb0, RZ, 0xc0, !PT ;  /* 0x000000b00c0c7812 */ /* 0x000fc400078ec0ff */
[----:B------:R-:W-:Y:S01]  /*0590*/  LOP3.LUT R14, R14, 0xf0, RZ, 0xc0, !PT ;  /* 0x000000f00e0e7812 */ /* 0x000fe200078ec0ff */
[----:B------:R-:W-:Y:S01]  /*05a0*/  IMAD R13, R6, 0x4, R13 ;  /* 0x00000004060d7824 */ /* 0x000fe200078e020d */
[----:B------:R-:W-:Y:S01]  /*05b0*/  LEA.HI R7, R7, R0, RZ, 0x9 ;  /* 0x0000000007077211 */ /* 0x000fe200078f48ff */
[----:B0-----:R-:W-:Y:S02]  /*05c0*/  VIADD R17, R12, UR4 ;  /* 0x000000040c117c36 */ /* 0x001fe40008000000 */
[----:B------:R-:W-:Y:S01]  /*05d0*/  VIADD R19, R14, UR4 ;  /* 0x000000040e137c36 */ /* 0x000fe20008000000 */
[----:B------:R-:W-:Y:S01]  /*05e0*/  SGXT.U32 R2, R20, 0x2 ;  /* 0x000000021402781a */ /* 0x000fe20000000000 */
[C---:B------:R-:W-:Y:S01]  /*05f0*/  IMAD R20, R6.reuse, 0x4, R17 ;  /* 0x0000000406147824 */ /* 0x040fe200078e0211 */
[----:B------:R-:W0:Y:S01]  /*0600*/  LDS.128 R8, [R8] ;  /* 0x0000000008087984 */ /* 0x000e220000000c00 */
[----:B------:R-:W-:Y:S02]  /*0610*/  IMAD.SHL.U32 R16, R7, 0x40, RZ ;  /* 0x0000004007107824 */ /* 0x000fe400078e00ff */
[----:B------:R-:W-:Y:S01]  /*0620*/  IMAD R19, R6, 0x4, R19 ;  /* 0x0000000406137824 */ /* 0x000fe200078e0213 */
[----:B------:R-:W2:Y:S01]  /*0630*/  LDS.128 R12, [R13+0x1000] ;  /* 0x001000000d0c7984 */ /* 0x000ea20000000c00 */
[----:B------:R-:W-:-:S02]  /*0640*/  LOP3.LUT R2, R3, R2, RZ, 0xfc, !PT ;  /* 0x0000000203027212 */ /* 0x000fc400078efcff */
[----:B------:R-:W-:Y:S01]  /*0650*/  LOP3.LUT R3, R16, 0xffff8000, RZ, 0xc0, !PT ;  /* 0xffff800010037812 */ /* 0x000fe200078ec0ff */
[----:B------:R-:W3:Y:S04]  /*0660*/  LDS.128 R20, [R20+0x2000] ;  /* 0x0020000014147984 */ /* 0x000ee80000000c00 */
[----:B------:R-:W4:Y:S01]  /*0670*/  LDS.128 R16, [R19+0x3000] ;  /* 0x0030000013107984 */ /* 0x000f220000000c00 */
[----:B------:R-:W-:Y:S02]  /*0680*/  LOP3.LUT R25, R7, 0xfffffe00, RZ, 0xc0, !PT ;  /* 0xfffffe0007197812 */ /* 0x000fe400078ec0ff */
[----:B------:R-:W-:Y:S02]  /*0690*/  ISETP.GE.AND P0, PT, R2, 0x40, PT ;  /* 0x000000400200780c */ /* 0x000fe40003f06270 */
[----:B------:R-:W-:-:S02]  /*06a0*/  IADD3 R25, R3, R0, -R25 ;  /* 0x0000000003197210 */ /* 0x000fc40007ffe819 */
[----:B------:R-:W-:-:S03]  /*06b0*/  LOP3.LUT R24, R2, 0x4, RZ, 0xfc, !PT ;  /* 0x0000000402187812 */ /* 0x000fc600078efcff */
[----:B------:R-:W-:Y:S01]  /*06c0*/  IMAD R0, R2, 0x200, R25 ;  /* 0x0000020002007824 */ /* 0x000fe200078e0219 */
[----:B------:R-:W-:Y:S02]  /*06d0*/  ISETP.GE.AND P1, PT, R24, 0x40, PT ;  /* 0x000000401800780c */ /* 0x000fe40003f26270 */
[----:B------:R-:W-:Y:S01]  /*06e0*/  LOP3.LUT R28, R2, 0x8, RZ, 0xfc, !PT ;  /* 0x00000008021c7812 */ /* 0x000fe200078efcff */
[----:B------:R-:W-:Y:S01]  /*06f0*/  IMAD.WIDE R6, R0, 0x4, R4 ;  /* 0x0000000400067825 */ /* 0x000fe200078e0204 */
[----:B------:R-:W-:-:S03]  /*0700*/  LOP3.LUT R2, R2, 0xc, RZ, 0xfc, !PT ;  /* 0x0000000c02027812 */ /* 0x000fc600078efcff */
[--C-:B------:R-:W-:Y:S01]  /*0710*/  IMAD R3, R24, 0x200, R25.reuse ;  /* 0x0000020018037824 */ /* 0x100fe200078e0219 */
[----:B------:R-:W-:Y:S02]  /*0720*/  ISETP.GE.AND P2, PT, R28, 0x40, PT ;  /* 0x000000401c00780c */ /* 0x000fe40003f46270 */
[----:B------:R-:W-:Y:S01]  /*0730*/  ISETP.GE.AND P3, PT, R2, 0x40, PT ;  /* 0x000000400200780c */ /* 0x000fe20003f66270 */
[----:B0-----:R0:W-:Y:S02]  /*0740*/  @!P0 STG.E.128 desc[UR6][R6.64], R8 ;  /* 0x0000000806008986 */ /* 0x0011e4000c101d06 */
[----:B0-----:R-:W-:Y:S02]  /*0750*/  IMAD R7, R28, 0x200, R25 ;  /* 0x000002001c077824 */ /* 0x001fe400078e0219 */
[----:B------:R-:W-:-:S04]  /*0760*/  IMAD.WIDE R28, R3, 0x4, R4 ;  /* 0x00000004031c7825 */ /* 0x000fc800078e0204 */
[----:B------:R-:W-:Y:S01]  /*0770*/  IMAD R25, R2, 0x200, R25 ;  /* 0x0000020002197824 */ /* 0x000fe200078e0219 */
[----:B--2---:R0:W-:Y:S01]  /*0780*/  @!P1 STG.E.128 desc[UR6][R28.64], R12 ;  /* 0x0000000c1c009986 */ /* 0x0041e2000c101d06 */
[----:B-1----:R-:W-:-:S04]  /*0790*/  IMAD.WIDE R2, R3, 0x4, R26 ;  /* 0x0000000403027825 */ /* 0x002fc800078e021a */
[----:B0-----:R-:W-:-:S04]  /*07a0*/  IMAD.WIDE R28, R7, 0x4, R4 ;  /* 0x00000004071c7825 */ /* 0x001fc800078e0204 */
[----:B------:R-:W-:Y:S01]  /*07b0*/  IMAD.WIDE R4, R25, 0x4, R4 ;  /* 0x0000000419047825 */ /* 0x000fe200078e0204 */
[----:B---3--:R-:W-:Y:S04]  /*07c0*/  @!P2 STG.E.128 desc[UR6][R28.64], R20 ;  /* 0x000000141c00a986 */ /* 0x008fe8000c101d06 */
[----:B----4-:R0:W-:Y:S01]  /*07d0*/  @!P3 STG.E.128 desc[UR6][R4.64], R16 ;  /* 0x000000100400b986 */ /* 0x0101e2000c101d06 */
[----:B------:R-:W-:-:S04]  /*07e0*/  IMAD.WIDE R6, R7, 0x4, R26 ;  /* 0x0000000407067825 */ /* 0x000fc800078e021a */
[----:B0-----:R-:W-:-:S05]  /*07f0*/  IMAD.WIDE R4, R0, 0x4, R26 ;  /* 0x0000000400047825 */ /* 0x001fca00078e021a */
[----:B------:R0:W-:Y:S04]  /*0800*/  @!P0 STG.E.128 desc[UR6][R4.64], R8 ;  /* 0x0000000804008986 */ /* 0x0001e8000c101d06 */
[----:B------:R0:W-:Y:S01]  /*0810*/  @!P1 STG.E.128 desc[UR6][R2.64], R12 ;  /* 0x0000000c02009986 */ /* 0x0001e2000c101d06 */
[----:B------:R-:W-:-:S03]  /*0820*/  IMAD.WIDE R26, R25, 0x4, R26 ;  /* 0x00000004191a7825 */ /* 0x000fc600078e021a */
[----:B------:R0:W-:Y:S02]  /*0830*/  @!P2 STG.E.128 desc[UR6][R6.64], R20 ;  /* 0x000000140600a986 */ /* 0x0001e4000c101d06 */
[----:B0-----:R-:W-:Y:S05]  /*0840*/  @P3 EXIT ;  /* 0x000000000000394d */ /* 0x001fea0003800000 */
[----:B------:R-:W-:Y:S01]  /*0850*/  STG.E.128 desc[UR6][R26.64], R16 ;  /* 0x000000101a007986 */ /* 0x000fe2000c101d06 */
[----:B------:R-:W-:Y:S05]  /*0860*/  EXIT ;  /* 0x000000000000794d */ /* 0x000fea0003800000 */
.L_x_0:
[----:B------:R-:W-:-:S00]  /*0870*/  BRA `(.L_x_0) ;  /* 0xfffffffc00fc7947 */ /* 0x000fc0000383ffff */
[----:B------:R-:W-:-:S00]  /*0880*/  NOP ;  /* 0x0000000000007918 */ /* 0x000fc00000000000 */
[----:B------:R-:W-:-:S00]  /*0890*/  NOP ;  /* 0x0000000000007918 */ /* 0x000fc00000000000 */
[----:B------:R-:W-:-:S00]  /*08a0*/  NOP ;  /* 0x0000000000007918 */ /* 0x000fc00000000000 */
[----:B------:R-:W-:-:S00]  /*08b0*/  NOP ;  /* 0x0000000000007918 */ /* 0x000fc00000000000 */
[----:B------:R-:W-:-:S00]  /*08c0*/  NOP ;  /* 0x0000000000007918 */ /* 0x000fc00000000000 */
[----:B------:R-:W-:-:S00]  /*08d0*/  NOP ;  /* 0x0000000000007918 */ /* 0x000fc00000000000 */
[----:B------:R-:W-:-:S00]  /*08e0*/  NOP ;  /* 0x0000000000007918 */ /* 0x000fc00000000000 */
[----:B------:R-:W-:-:S00]  /*08f0*/  NOP ;  /* 0x0000000000007918 */ /* 0x000fc00000000000 */
.L_x_1:


//--------------------- .nv.shared.triton_poi_fused_convolution_16 --------------------------
	.section	.nv.shared.triton_poi_fused_convolution_16,"aw",@nobits
	.sectionflags	@""
	.align	16
	.zero		1024


//--------------------- .nv.constant0.triton_poi_fused_convolution_16 --------------------------
	.section	.nv.constant0.triton_poi_fused_convolution_16,"a",@progbits
	.sectionflags	@""
	.align	4
.nv.constant0.triton_poi_fused_convolution_16:
	.zero		560
